	.headerflags	@"EF_CUDA_TEXMODE_UNIFIED EF_CUDA_64BIT_ADDRESS EF_CUDA_ACCELERATORS EF_CUDA_SM90 EF_CUDA_VIRTUAL_SM(EF_CUDA_SM90)"
	.elftype	@"ET_EXEC"


//--------------------- .nv.info                  --------------------------
	.section	.nv.info,"",@"SHT_CUDA_INFO"
	.align	4


	//----- nvinfo : EIATTR_REGCOUNT
	.align		4
        /*0000*/ 	.byte	0x04, 0x2f
        /*0002*/ 	.short	(.L_1 - .L_0)
	.align		4
.L_0:
        /*0004*/ 	.word	index@(triton_poi_fused_add_mul_repeat_0)
        /*0008*/ 	.word	0x0000000d


	//----- nvinfo : EIATTR_MIN_STACK_SIZE
	.align		4
.L_1:
        /*000c*/ 	.byte	0x04, 0x12
        /*000e*/ 	.short	(.L_3 - .L_2)
	.align		4
.L_2:
        /*0010*/ 	.word	index@(triton_poi_fused_add_mul_repeat_0)
        /*0014*/ 	.word	0x00000000


	//----- nvinfo : EIATTR_FRAME_SIZE
	.align		4
.L_3:
        /*0018*/ 	.byte	0x04, 0x11
        /*001a*/ 	.short	(.L_5 - .L_4)
	.align		4
.L_4:
        /*001c*/ 	.word	index@(triton_poi_fused_add_mul_repeat_0)
        /*0020*/ 	.word	0x00000000


	//----- nvinfo : EIATTR_MIN_STACK_SIZE
	.align		4
.L_5:
        /*0024*/ 	.byte	0x04, 0x12
        /*0026*/ 	.short	(.L_7 - .L_6)
	.align		4
.L_6:
        /*0028*/ 	.word	index@(triton_poi_fused_add_mul_repeat_0)
        /*002c*/ 	.word	0x00000000
.L_7:


//--------------------- .nv.info.triton_poi_fused_add_mul_repeat_0 --------------------------
	.section	.nv.info.triton_poi_fused_add_mul_repeat_0,"",@"SHT_CUDA_INFO"
	.sectionflags	@""
	.align	4


	//----- nvinfo : EIATTR_CUDA_API_VERSION
	.align		4
        /*0000*/ 	.byte	0x04, 0x37
        /*0002*/ 	.short	(.L_9 - .L_8)
.L_8:
        /*0004*/ 	.word	0x0000007c


	//----- nvinfo : EIATTR_KPARAM_INFO
	.align		4
.L_9:
        /*0008*/ 	.byte	0x04, 0x17
        /*000a*/ 	.short	(.L_11 - .L_10)
.L_10:
        /*000c*/ 	.word	0x00000000
        /*0010*/ 	.short	0x0002
        /*0012*/ 	.short	0x0010
        /*0014*/ 	.byte	0x00, 0xf0, 0x11, 0x00


	//----- nvinfo : EIATTR_KPARAM_INFO
	.align		4
.L_11:
        /*0018*/ 	.byte	0x04, 0x17
        /*001a*/ 	.short	(.L_13 - .L_12)
.L_12:
        /*001c*/ 	.word	0x00000000
        /*0020*/ 	.short	0x0001
        /*0022*/ 	.short	0x0008
        /*0024*/ 	.byte	0x00, 0xf4, 0x21, 0x00


	//----- nvinfo : EIATTR_KPARAM_INFO
	.align		4
.L_13:
        /*0028*/ 	.byte	0x04, 0x17
        /*002a*/ 	.short	(.L_15 - .L_14)
.L_14:
        /*002c*/ 	.word	0x00000000
        /*0030*/ 	.short	0x0000
        /*0032*/ 	.short	0x0000
        /*0034*/ 	.byte	0x00, 0xf4, 0x21, 0x00


	//----- nvinfo : EIATTR_SPARSE_MMA_MASK
	.align		4
.L_15:
        /*0038*/ 	.byte	0x03, 0x50
        /*003a*/ 	.short	0x0000


	//----- nvinfo : EIATTR_MAXREG_COUNT
	.align		4
        /*003c*/ 	.byte	0x03, 0x1b
        /*003e*/ 	.short	0x00ff


	//----- nvinfo : EIATTR_EXIT_INSTR_OFFSETS
	.align		4
        /*0040*/ 	.byte	0x04, 0x1c
        /*0042*/ 	.short	(.L_17 - .L_16)


	//   ....[0]....
.L_16:
        /*0044*/ 	.word	0x000003a0


	//   ....[1]....
        /*0048*/ 	.word	0x000003c0


	//----- nvinfo : EIATTR_REQNTID
	.align		4
.L_17:
        /*004c*/ 	.byte	0x04, 0x10
        /*004e*/ 	.short	(.L_19 - .L_18)
.L_18:
        /*0050*/ 	.word	0x00000080
        /*0054*/ 	.word	0x00000001
        /*0058*/ 	.word	0x00000001


	//----- nvinfo : EIATTR_CBANK_PARAM_SIZE
	.align		4
.L_19:
        /*005c*/ 	.byte	0x03, 0x19
        /*005e*/ 	.short	0x0014


	//----- nvinfo : EIATTR_PARAM_CBANK
	.align		4
        /*0060*/ 	.byte	0x04, 0x0a
        /*0062*/ 	.short	(.L_21 - .L_20)
	.align		4
.L_20:
        /*0064*/ 	.word	index@(.nv.constant0.triton_poi_fused_add_mul_repeat_0)
        /*0068*/ 	.short	0x0210
        /*006a*/ 	.short	0x0014


	//----- nvinfo : EIATTR_SW_WAR
	.align		4
.L_21:
        /*006c*/ 	.byte	0x04, 0x36
        /*006e*/ 	.short	(.L_23 - .L_22)
.L_22:
        /*0070*/ 	.word	0x00000008
.L_23:


//--------------------- .nv.callgraph             --------------------------
	.section	.nv.callgraph,"",@"SHT_CUDA_CALLGRAPH"
	.align	4
	.sectionentsize	8
	.align		4
        /*0000*/ 	.word	0x00000000
	.align		4
        /*0004*/ 	.word	0xffffffff
	.align		4
        /*0008*/ 	.word	0x00000000
	.align		4
        /*000c*/ 	.word	0xfffffffe
	.align		4
        /*0010*/ 	.word	0x00000000
	.align		4
        /*0014*/ 	.word	0xfffffffd
	.align		4
        /*0018*/ 	.word	0x00000000
	.align		4
        /*001c*/ 	.word	0xfffffffc


//--------------------- .text.triton_poi_fused_add_mul_repeat_0 --------------------------
	.section	.text.triton_poi_fused_add_mul_repeat_0,"ax",@progbits
	.align	128
        .global         triton_poi_fused_add_mul_repeat_0
        .type           triton_poi_fused_add_mul_repeat_0,@function
        .size           triton_poi_fused_add_mul_repeat_0,(.L_x_1 - triton_poi_fused_add_mul_repeat_0)
        .other          triton_poi_fused_add_mul_repeat_0,@"STO_CUDA_ENTRY STV_DEFAULT"
triton_poi_fused_add_mul_repeat_0:
.text.triton_poi_fused_add_mul_repeat_0:
[----:B------:R-:W0:Y:S02]  /*0000*/  LDC R1, c[0x0][0x28] ;  /* 0x00000a00ff017b82 */ /* 0x000e240000000800 */
[----:B------:R-:W1:Y:S01]  /*0010*/  S2R R0, SR_TID.X ;  /* 0x0000000000007919 */ /* 0x000e620000002100 */
[----:B------:R-:W2:Y:S01]  /*0020*/  LDC.64 R4, c[0x0][0x210] ;  /* 0x00008400ff047b82 */ /* 0x000ea20000000a00 */
[----:B------:R-:W-:Y:S01]  /*0030*/  ULDC.64 UR4, c[0x0][0x208] ;  /* 0x0000820000047ab9 */ /* 0x000fe20000000a00 */
[----:B------:R-:W3:Y:S01]  /*0040*/  S2R R3, SR_CTAID.X ;  /* 0x0000000000037919 */ /* 0x000ee20000002500 */
[----:B-1----:R-:W-:Y:S02]  /*0050*/  LOP3.LUT R0, R0, 0x7f, RZ, 0xc0, !PT ;  /* 0x0000007f00007812 */ /* 0x002fe400078ec0ff */
[----:B---3--:R-:W-:-:S03]  /*0060*/  SHF.R.U32.HI R2, RZ, 0x18, R3 ;  /* 0x00000018ff027819 */ /* 0x008fc60000011603 */
[----:B------:R-:W-:Y:S01]  /*0070*/  IMAD R0, R3, 0x80, R0 ;  /* 0x0000008003007824 */ /* 0x000fe200078e0200 */
[----:B------:R-:W-:Y:S02]  /*0080*/  SHF.R.S32.HI R7, RZ, 0x18, R3 ;  /* 0x00000018ff077819 */ /* 0x000fe40000011403 */
[----:B------:R-:W-:Y:S02]  /*0090*/  SGXT.U32 R3, R2, 0x1 ;  /* 0x000000010203781a */ /* 0x000fe40000000000 */
[----:B------:R-:W-:Y:S02]  /*00a0*/  SGXT R7, R7, 0x1 ;  /* 0x000000010707781a */ /* 0x000fe40000000200 */
[C---:B------:R-:W-:Y:S01]  /*00b0*/  ISETP.GE.AND P0, PT, R0.reuse, 0x80, PT ;  /* 0x000000800000780c */ /* 0x040fe20003f06270 */
[----:B------:R-:W-:Y:S01]  /*00c0*/  IMAD.IADD R3, R0, 0x1, R3 ;  /* 0x0000000100037824 */ /* 0x000fe200078e0203 */
[----:B------:R-:W-:-:S04]  /*00d0*/  LEA.HI R7, R7, R0, RZ, 0x5 ;  /* 0x0000000007077211 */ /* 0x000fc800078f28ff */
[----:B------:R-:W-:Y:S02]  /*00e0*/  LOP3.LUT R3, R3, 0xfffffffe, RZ, 0xc0, !PT ;  /* 0xfffffffe03037812 */ /* 0x000fe400078ec0ff */
[----:B------:R-:W-:-:S03]  /*00f0*/  SHF.R.S32.HI R2, RZ, 0x5, R7 ;  /* 0x00000005ff027819 */ /* 0x000fc60000011407 */
[----:B------:R-:W-:-:S04]  /*0100*/  IMAD.IADD R3, R0, 0x1, -R3 ;  /* 0x0000000100037824 */ /* 0x000fc800078e0a03 */
[----:B------:R-:W-:Y:S02]  /*0110*/  IMAD R7, R2, 0x2, R3 ;  /* 0x0000000202077824 */ /* 0x000fe400078e0203 */
[----:B------:R-:W-:Y:S02]  /*0120*/  IMAD.MOV.U32 R2, RZ, RZ, RZ ;  /* 0x000000ffff027224 */ /* 0x000fe400078e00ff */
[----:B--2---:R-:W-:-:S05]  /*0130*/  IMAD.WIDE R4, R7, 0x4, R4 ;  /* 0x0000000407047825 */ /* 0x004fca00078e0204 */
[----:B------:R1:W2:Y:S01]  /*0140*/  @!P0 LDG.E.EL R2, desc[UR4][R4.64] ;  /* 0x0000000404028981 */ /* 0x0002a2000c2e1900 */
[----:B------:R-:W-:Y:S01]  /*0150*/  IMAD.MOV.U32 R6, RZ, RZ, 0x2 ;  /* 0x00000002ff067424 */ /* 0x000fe200078e00ff */
[----:B------:R-:W-:-:S04]  /*0160*/  ISETP.GE.AND P1, PT, R3, 0x1, PT ;  /* 0x000000010300780c */ /* 0x000fc80003f26270 */
[----:B------:R-:W-:-:S04]  /*0170*/  SEL R3, R6, 0x8, !P1 ;  /* 0x0000000806037807 */ /* 0x000fc80004800000 */
[-C--:B------:R-:W-:Y:S02]  /*0180*/  IABS R9, R3.reuse ;  /* 0x0000000300097213 */ /* 0x080fe40000000000 */
[----:B------:R-:W-:Y:S02]  /*0190*/  IABS R10, R3 ;  /* 0x00000003000a7213 */ /* 0x000fe40000000000 */
[----:B------:R-:W3:Y:S08]  /*01a0*/  I2F.RP R8, R9 ;  /* 0x0000000900087306 */ /* 0x000ef00000209400 */
[----:B---3--:R-:W3:Y:S02]  /*01b0*/  MUFU.RCP R8, R8 ;  /* 0x0000000800087308 */ /* 0x008ee40000001000 */
[----:B---3--:R-:W-:-:S06]  /*01c0*/  VIADD R6, R8, 0xffffffe ;  /* 0x0ffffffe08067836 */ /* 0x008fcc0000000000 */
[----:B------:R3:W1:Y:S02]  /*01d0*/  F2I.FTZ.U32.TRUNC.NTZ R7, R6 ;  /* 0x0000000600077305 */ /* 0x000664000021f000 */
[----:B---3--:R-:W-:Y:S02]  /*01e0*/  IMAD.MOV.U32 R6, RZ, RZ, RZ ;  /* 0x000000ffff067224 */ /* 0x008fe400078e00ff */
[----:B-1----:R-:W-:-:S04]  /*01f0*/  IMAD.MOV R4, RZ, RZ, -R7 ;  /* 0x000000ffff047224 */ /* 0x002fc800078e0a07 */
[----:B------:R-:W-:Y:S01]  /*0200*/  IMAD R5, R4, R9, RZ ;  /* 0x0000000904057224 */ /* 0x000fe200078e02ff */
[----:B------:R-:W-:-:S03]  /*0210*/  IABS R4, R0 ;  /* 0x0000000000047213 */ /* 0x000fc60000000000 */
[----:B------:R-:W-:-:S04]  /*0220*/  IMAD.HI.U32 R7, R7, R5, R6 ;  /* 0x0000000507077227 */ /* 0x000fc800078e0006 */
[----:B------:R-:W-:Y:S02]  /*0230*/  IMAD.MOV R5, RZ, RZ, -R10 ;  /* 0x000000ffff057224 */ /* 0x000fe400078e0a0a */
[----:B------:R-:W-:-:S04]  /*0240*/  IMAD.HI.U32 R7, R7, R4, RZ ;  /* 0x0000000407077227 */ /* 0x000fc800078e00ff */
[----:B------:R-:W-:-:S05]  /*0250*/  IMAD R4, R7, R5, R4 ;  /* 0x0000000507047224 */ /* 0x000fca00078e0204 */
[----:B------:R-:W-:-:S13]  /*0260*/  ISETP.GT.U32.AND P3, PT, R9, R4, PT ;  /* 0x000000040900720c */ /* 0x000fda0003f64070 */
[----:B------:R-:W-:Y:S02]  /*0270*/  @!P3 IMAD.IADD R4, R4, 0x1, -R9 ;  /* 0x000000010404b824 */ /* 0x000fe400078e0a09 */
[----:B------:R-:W-:Y:S01]  /*0280*/  @!P3 VIADD R7, R7, 0x1 ;  /* 0x000000010707b836 */ /* 0x000fe20000000000 */
[----:B------:R-:W-:Y:S02]  /*0290*/  ISETP.NE.AND P3, PT, R3, RZ, PT ;  /* 0x000000ff0300720c */ /* 0x000fe40003f65270 */
[----:B------:R-:W-:Y:S02]  /*02a0*/  ISETP.GE.U32.AND P1, PT, R4, R9, PT ;  /* 0x000000090400720c */ /* 0x000fe40003f26070 */
[----:B------:R-:W-:-:S04]  /*02b0*/  LOP3.LUT R4, R0, R3, RZ, 0x3c, !PT ;  /* 0x0000000300047212 */ /* 0x000fc800078e3cff */
[----:B------:R-:W-:Y:S02]  /*02c0*/  ISETP.GE.AND P2, PT, R4, RZ, PT ;  /* 0x000000ff0400720c */ /* 0x000fe40003f46270 */
[----:B------:R-:W1:Y:S05]  /*02d0*/  LDC.64 R4, c[0x0][0x218] ;  /* 0x00008600ff047b82 */ /* 0x000e6a0000000a00 */
[----:B------:R-:W-:-:S06]  /*02e0*/  @P1 VIADD R7, R7, 0x1 ;  /* 0x0000000107071836 */ /* 0x000fcc0000000000 */
[----:B------:R-:W-:Y:S01]  /*02f0*/  @!P2 IMAD.MOV R7, RZ, RZ, -R7 ;  /* 0x000000ffff07a224 */ /* 0x000fe200078e0a07 */
[----:B------:R-:W-:Y:S01]  /*0300*/  @!P3 LOP3.LUT R7, RZ, R3, RZ, 0x33, !PT ;  /* 0x00000003ff07b212 */ /* 0x000fe200078e33ff */
[----:B------:R-:W-:-:S03]  /*0310*/  IMAD.MOV.U32 R3, RZ, RZ, 0x3e2aaaab ;  /* 0x3e2aaaabff037424 */ /* 0x000fc600078e00ff */
[----:B------:R-:W-:-:S04]  /*0320*/  SHF.R.S32.HI R6, RZ, 0x1f, R7 ;  /* 0x0000001fff067819 */ /* 0x000fc80000011407 */
[----:B------:R-:W-:-:S04]  /*0330*/  LEA.HI R6, R6, R7, RZ, 0x2 ;  /* 0x0000000706067211 */ /* 0x000fc800078f10ff */
[----:B------:R-:W-:Y:S01]  /*0340*/  LOP3.LUT R6, R6, 0xfffffffc, RZ, 0xc0, !PT ;  /* 0xfffffffc06067812 */ /* 0x000fe200078ec0ff */
[----:B-1----:R-:W-:-:S04]  /*0350*/  IMAD.WIDE R4, R0, 0x4, R4 ;  /* 0x0000000400047825 */ /* 0x002fc800078e0204 */
[----:B------:R-:W-:-:S05]  /*0360*/  IMAD.IADD R6, R7, 0x1, -R6 ;  /* 0x0000000107067824 */ /* 0x000fca00078e0a06 */
[----:B------:R-:W-:-:S05]  /*0370*/  I2FP.F32.S32 R6, R6 ;  /* 0x0000000600067245 */ /* 0x000fca0000201400 */
[----:B------:R-:W-:-:S04]  /*0380*/  FFMA R3, R6, R3, -0.9166666865348815918 ;  /* 0xbf6aaaab06037423 */ /* 0x000fc80000000003 */
[----:B--2---:R-:W-:Y:S01]  /*0390*/  FFMA R3, R2, 0.16666667163372039795, R3 ;  /* 0x3e2aaaab02037823 */ /* 0x004fe20000000003 */
[----:B------:R-:W-:Y:S06]  /*03a0*/  @P0 EXIT ;  /* 0x000000000000094d */ /* 0x000fec0003800000 */
[----:B------:R-:W-:Y:S01]  /*03b0*/  STG.E desc[UR4][R4.64], R3 ;  /* 0x0000000304007986 */ /* 0x000fe2000c101904 */
[----:B------:R-:W-:Y:S05]  /*03c0*/  EXIT ;  /* 0x000000000000794d */ /* 0x000fea0003800000 */
.L_x_0:
[----:B------:R-:W-:-:S00]  /*03d0*/  BRA `(.L_x_0) ;  /* 0xfffffffc00fc7947 */ /* 0x000fc0000383ffff */
[----:B------:R-:W-:-:S00]  /*03e0*/  NOP ;  /* 0x0000000000007918 */ /* 0x000fc00000000000 */
        /* <DEDUP_REMOVED lines=9> */
.L_x_1:


//--------------------- .nv.constant0.triton_poi_fused_add_mul_repeat_0 --------------------------
	.section	.nv.constant0.triton_poi_fused_add_mul_repeat_0,"a",@progbits
	.sectionflags	@""
	.align	4
.nv.constant0.triton_poi_fused_add_mul_repeat_0:
	.zero		548
